//
// Generated by NVIDIA NVVM Compiler
//
// Compiler Build ID: CL-36424714
// Cuda compilation tools, release 13.0, V13.0.88
// Based on NVVM 20.0.0
//

.version 9.0
.target sm_100
.address_size 64

	// .globl	_Z8kernel_0PdS_
.extern .shared .align 16 .b8 smem[];

.visible .entry _Z8kernel_0PdS_(
	.param .u64 .ptr .align 1 _Z8kernel_0PdS__param_0,
	.param .u64 .ptr .align 1 _Z8kernel_0PdS__param_1
)
.maxntid 128
{
	.reg .pred 	%p<2>;
	.reg .b32 	%r<5>;
	.reg .b64 	%rd<8>;
	.reg .b64 	%fd<5>;

	ld.param.u64 	%rd1, [_Z8kernel_0PdS__param_0];
	ld.param.u64 	%rd2, [_Z8kernel_0PdS__param_1];
	mov.u32 	%r2, %ctaid.x;
	mov.u32 	%r3, %ntid.x;
	mov.u32 	%r4, %tid.x;
	mad.lo.s32 	%r1, %r2, %r3, %r4;
	setp.gt.s32 	%p1, %r1, 17572863;
	@%p1 bra 	$L__BB0_2;
	cvta.to.global.u64 	%rd3, %rd1;
	cvta.to.global.u64 	%rd4, %rd2;
	mul.wide.s32 	%rd5, %r1, 8;
	add.s64 	%rd6, %rd3, %rd5;
	ld.global.f64 	%fd1, [%rd6];
	add.s64 	%rd7, %rd4, %rd5;
	ld.global.nc.f64 	%fd2, [%rd7];
	add.f64 	%fd3, %fd1, %fd2;
	mul.f64 	%fd4, %fd3, 0d3FF8000000000000;
	st.global.f64 	[%rd6], %fd4;
$L__BB0_2:
	ret;

}
	// .globl	_Z8kernel_1PdS_
.visible .entry _Z8kernel_1PdS_(
	.param .u64 .ptr .align 1 _Z8kernel_1PdS__param_0,
	.param .u64 .ptr .align 1 _Z8kernel_1PdS__param_1
)
.maxntid 128
{
	.reg .pred 	%p<2>;
	.reg .b32 	%r<11>;
	.reg .b64 	%rd<8>;
	.reg .b64 	%fd<5>;

	ld.param.u64 	%rd1, [_Z8kernel_1PdS__param_0];
	ld.param.u64 	%rd2, [_Z8kernel_1PdS__param_1];
	mov.u32 	%r2, %ctaid.x;
	mov.u32 	%r3, %ntid.x;
	mov.u32 	%r4, %tid.x;
	mad.lo.s32 	%r1, %r2, %r3, %r4;
	setp.gt.s32 	%p1, %r1, 17572863;
	@%p1 bra 	$L__BB1_2;
	cvta.to.global.u64 	%rd3, %rd1;
	cvta.to.global.u64 	%rd4, %rd2;
	mul.hi.s32 	%r5, %r1, 1049152317;
	shr.u32 	%r6, %r5, 31;
	shr.s32 	%r7, %r5, 10;
	add.s32 	%r8, %r7, %r6;
	mul.lo.s32 	%r9, %r1, 4192;
	mad.lo.s32 	%r10, %r8, -17572863, %r9;
	mul.wide.s32 	%rd5, %r10, 8;
	add.s64 	%rd6, %rd3, %rd5;
	ld.global.f64 	%fd1, [%rd6];
	add.s64 	%rd7, %rd4, %rd5;
	ld.global.nc.f64 	%fd2, [%rd7];
	add.f64 	%fd3, %fd1, %fd2;
	mul.f64 	%fd4, %fd3, 0d3FF8000000000000;
	st.global.f64 	[%rd6], %fd4;
$L__BB1_2:
	ret;

}
	// .globl	_Z13kernel_2_implILi128ELi2EEvPdS0_
.visible .entry _Z13kernel_2_implILi128ELi2EEvPdS0_(
	.param .u64 .ptr .align 1 _Z13kernel_2_implILi128ELi2EEvPdS0__param_0,
	.param .u64 .ptr .align 1 _Z13kernel_2_implILi128ELi2EEvPdS0__param_1
)
.maxntid 128
{
	.reg .pred 	%p<13>;
	.reg .b32 	%r<13>;
	.reg .b64 	%rd<19>;
	.reg .b64 	%fd<17>;

	ld.param.u64 	%rd6, [_Z13kernel_2_implILi128ELi2EEvPdS0__param_0];
	ld.param.u64 	%rd7, [_Z13kernel_2_implILi128ELi2EEvPdS0__param_1];
	cvta.to.global.u64 	%rd1, %rd7;
	cvta.to.global.u64 	%rd2, %rd6;
	mov.u32 	%r4, %ctaid.x;
	shl.b32 	%r5, %r4, 8;
	mov.u32 	%r6, %ctaid.y;
	shl.b32 	%r7, %r6, 1;
	mov.u32 	%r8, %tid.y;
	add.s32 	%r1, %r7, %r8;
	mov.u32 	%r9, %tid.x;
	or.b32  	%r10, %r5, %r9;
	setp.gt.u32 	%p1, %r1, 4191;
	mul.lo.s32 	%r3, %r1, 4192;
	setp.gt.s32 	%p2, %r10, 4191;
	or.pred  	%p3, %p1, %p2;
	@%p3 bra 	$L__BB2_2;
	add.s32 	%r11, %r10, %r3;
	mul.wide.s32 	%rd8, %r11, 8;
	add.s64 	%rd9, %rd2, %rd8;
	ld.global.f64 	%fd1, [%rd9];
	add.s64 	%rd10, %rd1, %rd8;
	ld.global.nc.f64 	%fd2, [%rd10];
	add.f64 	%fd3, %fd1, %fd2;
	mul.f64 	%fd4, %fd3, 0d3FF8000000000000;
	st.global.f64 	[%rd9], %fd4;
$L__BB2_2:
	setp.gt.u32 	%p4, %r1, 4191;
	setp.gt.s32 	%p5, %r10, 4063;
	cvt.u64.u32 	%rd11, %r3;
	cvt.s64.s32 	%rd3, %r10;
	add.s64 	%rd12, %rd3, %rd11;
	shl.b64 	%rd13, %rd12, 3;
	add.s64 	%rd4, %rd1, %rd13;
	add.s64 	%rd5, %rd2, %rd13;
	or.pred  	%p6, %p4, %p5;
	@%p6 bra 	$L__BB2_4;
	ld.global.f64 	%fd5, [%rd5+1024];
	ld.global.nc.f64 	%fd6, [%rd4+1024];
	add.f64 	%fd7, %fd5, %fd6;
	mul.f64 	%fd8, %fd7, 0d3FF8000000000000;
	st.global.f64 	[%rd5+1024], %fd8;
$L__BB2_4:
	setp.gt.s32 	%p7, %r10, 4191;
	setp.gt.u32 	%p8, %r1, 4190;
	or.pred  	%p9, %p8, %p7;
	@%p9 bra 	$L__BB2_6;
	ld.global.f64 	%fd9, [%rd5+33536];
	ld.global.nc.f64 	%fd10, [%rd4+33536];
	add.f64 	%fd11, %fd9, %fd10;
	mul.f64 	%fd12, %fd11, 0d3FF8000000000000;
	st.global.f64 	[%rd5+33536], %fd12;
$L__BB2_6:
	setp.gt.u32 	%p10, %r1, 4190;
	setp.gt.s32 	%p11, %r10, 4063;
	or.pred  	%p12, %p10, %p11;
	@%p12 bra 	$L__BB2_8;
	add.s32 	%r12, %r3, 4192;
	cvt.u64.u32 	%rd14, %r12;
	add.s64 	%rd15, %rd3, %rd14;
	shl.b64 	%rd16, %rd15, 3;
	add.s64 	%rd17, %rd2, %rd16;
	ld.global.f64 	%fd13, [%rd17+1024];
	add.s64 	%rd18, %rd1, %rd16;
	ld.global.nc.f64 	%fd14, [%rd18+1024];
	add.f64 	%fd15, %fd13, %fd14;
	mul.f64 	%fd16, %fd15, 0d3FF8000000000000;
	st.global.f64 	[%rd17+1024], %fd16;
$L__BB2_8:
	ret;

}
	// .globl	_Z13kernel_3_implILi128ELi2EEvPdS0_
.visible .entry _Z13kernel_3_implILi128ELi2EEvPdS0_(
	.param .u64 .ptr .align 1 _Z13kernel_3_implILi128ELi2EEvPdS0__param_0,
	.param .u64 .ptr .align 1 _Z13kernel_3_implILi128ELi2EEvPdS0__param_1
)
.maxntid 128
{
	.reg .pred 	%p<22>;
	.reg .b32 	%r<21>;
	.reg .b64 	%rd<30>;
	.reg .b64 	%fd<53>;

	ld.param.u64 	%rd11, [_Z13kernel_3_implILi128ELi2EEvPdS0__param_0];
	ld.param.u64 	%rd12, [_Z13kernel_3_implILi128ELi2EEvPdS0__param_1];
	cvta.to.global.u64 	%rd1, %rd12;
	cvta.to.global.u64 	%rd2, %rd11;
	mov.u32 	%r10, %ctaid.x;
	shl.b32 	%r1, %r10, 8;
	mov.u32 	%r2, %ctaid.y;
	mov.u32 	%r3, %tid.x;
	or.b32  	%r11, %r3, %r1;
	setp.lt.u32 	%p4, %r2, 2096;
	setp.lt.s32 	%p5, %r11, 4192;
	and.pred  	%p1, %p4, %p5;
	mul.lo.s32 	%r5, %r2, 8384;
	add.s32 	%r6, %r5, %r11;
	mul.wide.s32 	%rd13, %r6, 8;
	add.s64 	%rd3, %rd2, %rd13;
	mov.f64 	%fd45, 0d0000000000000000;
	not.pred 	%p6, %p1;
	@%p6 bra 	$L__BB3_2;
	ld.global.f64 	%fd45, [%rd3];
$L__BB3_2:
	setp.lt.u32 	%p7, %r2, 2096;
	shl.b32 	%r12, %r3, 3;
	mov.u32 	%r13, smem;
	add.s32 	%r7, %r13, %r12;
	st.shared.f64 	[%r7], %fd45;
	setp.lt.s32 	%p8, %r11, 4064;
	and.pred  	%p2, %p7, %p8;
	cvt.s64.s32 	%rd14, %r1;
	cvt.u64.u32 	%rd15, %r3;
	add.s64 	%rd16, %rd15, %rd14;
	cvt.u64.u32 	%rd4, %r5;
	add.s64 	%rd5, %rd16, %rd4;
	shl.b64 	%rd17, %rd5, 3;
	add.s64 	%rd6, %rd2, %rd17;
	mov.f64 	%fd46, 0d0000000000000000;
	not.pred 	%p9, %p2;
	@%p9 bra 	$L__BB3_4;
	ld.global.f64 	%fd46, [%rd6+1024];
$L__BB3_4:
	st.shared.f64 	[%r7+1024], %fd46;
	cvt.s64.s32 	%rd18, %r11;
	add.s64 	%rd7, %rd4, %rd18;
	shl.b64 	%rd19, %rd7, 3;
	add.s64 	%rd8, %rd2, %rd19;
	mov.f64 	%fd47, 0d0000000000000000;
	@%p6 bra 	$L__BB3_6;
	ld.global.f64 	%fd47, [%rd8+33536];
$L__BB3_6:
	setp.lt.u32 	%p11, %r2, 2096;
	st.shared.f64 	[%r7+2048], %fd47;
	or.b32  	%r8, %r3, 128;
	add.s32 	%r15, %r8, %r1;
	setp.lt.s32 	%p12, %r15, 4192;
	and.pred  	%p3, %p11, %p12;
	cvt.s64.s32 	%rd20, %r15;
	add.s64 	%rd9, %rd4, %rd20;
	shl.b64 	%rd21, %rd9, 3;
	add.s64 	%rd10, %rd2, %rd21;
	mov.f64 	%fd48, 0d0000000000000000;
	not.pred 	%p13, %p3;
	@%p13 bra 	$L__BB3_8;
	ld.global.f64 	%fd48, [%rd10+33536];
$L__BB3_8:
	shl.b32 	%r16, %r8, 3;
	add.s32 	%r9, %r13, %r16;
	st.shared.f64 	[%r9+2048], %fd48;
	mov.f64 	%fd49, 0d0000000000000000;
	@%p6 bra 	$L__BB3_10;
	add.s64 	%rd23, %rd1, %rd13;
	ld.global.nc.f64 	%fd49, [%rd23];
$L__BB3_10:
	st.shared.f64 	[%r7+4096], %fd49;
	mov.f64 	%fd50, 0d0000000000000000;
	@%p9 bra 	$L__BB3_12;
	add.s64 	%rd25, %rd1, %rd17;
	ld.global.nc.f64 	%fd50, [%rd25+1024];
$L__BB3_12:
	st.shared.f64 	[%r7+5120], %fd50;
	mov.f64 	%fd51, 0d0000000000000000;
	@%p6 bra 	$L__BB3_14;
	add.s64 	%rd27, %rd1, %rd19;
	ld.global.nc.f64 	%fd51, [%rd27+33536];
$L__BB3_14:
	st.shared.f64 	[%r7+6144], %fd51;
	mov.f64 	%fd52, 0d0000000000000000;
	@%p13 bra 	$L__BB3_16;
	add.s64 	%rd29, %rd1, %rd21;
	ld.global.nc.f64 	%fd52, [%rd29+33536];
$L__BB3_16:
	st.shared.f64 	[%r9+6144], %fd52;
	bar.sync 	0;
	mov.u32 	%r18, %tid.y;
	shl.b32 	%r19, %r18, 11;
	add.s32 	%r20, %r7, %r19;
	ld.shared.f64 	%fd25, [%r20];
	ld.shared.f64 	%fd26, [%r20+4096];
	add.f64 	%fd27, %fd25, %fd26;
	mul.f64 	%fd28, %fd27, 0d3FF8000000000000;
	st.shared.f64 	[%r20+8192], %fd28;
	ld.shared.f64 	%fd29, [%r20+1024];
	ld.shared.f64 	%fd30, [%r20+5120];
	add.f64 	%fd31, %fd29, %fd30;
	mul.f64 	%fd32, %fd31, 0d3FF8000000000000;
	st.shared.f64 	[%r20+9216], %fd32;
	ld.shared.f64 	%fd33, [%r20+2048];
	ld.shared.f64 	%fd34, [%r20+6144];
	add.f64 	%fd35, %fd33, %fd34;
	mul.f64 	%fd36, %fd35, 0d3FF8000000000000;
	st.shared.f64 	[%r20+10240], %fd36;
	ld.shared.f64 	%fd37, [%r20+3072];
	ld.shared.f64 	%fd38, [%r20+7168];
	add.f64 	%fd39, %fd37, %fd38;
	mul.f64 	%fd40, %fd39, 0d3FF8000000000000;
	st.shared.f64 	[%r20+11264], %fd40;
	bar.sync 	0;
	@%p6 bra 	$L__BB3_18;
	ld.shared.f64 	%fd41, [%r7+8192];
	st.global.f64 	[%rd3], %fd41;
$L__BB3_18:
	@%p9 bra 	$L__BB3_20;
	ld.shared.f64 	%fd42, [%r7+9216];
	st.global.f64 	[%rd6+1024], %fd42;
$L__BB3_20:
	@%p6 bra 	$L__BB3_22;
	ld.shared.f64 	%fd43, [%r7+10240];
	st.global.f64 	[%rd8+33536], %fd43;
$L__BB3_22:
	@%p13 bra 	$L__BB3_24;
	ld.shared.f64 	%fd44, [%r9+10240];
	st.global.f64 	[%rd10+33536], %fd44;
$L__BB3_24:
	ret;

}


// ===== COMPILED SASS (sm_100) =====

	.target	sm_100

	.elftype	@"ET_EXEC"


//--------------------- .note.nv.tkinfo           --------------------------
	.section	.note.nv.tkinfo,"",@"SHT_NOTE"
	.sectionflags	@"SHF_NOTE_NV_TKINFO"
	.tkinfo
        /*0018*/ 	.word	0x00000002
        /*0030*/ 	.string	""
        /*0030*/ 	.string	"ptxas"
        /*0030*/ 	.string	"Cuda compilation tools, release 13.0, V13.0.88"
        /*0030*/ 	.string	"Build cuda_13.0.r13.0/compiler.36424714_0"
        /*0030*/ 	.string	"-arch sm_100 -m 64 "



//--------------------- .note.nv.cuinfo           --------------------------
	.section	.note.nv.cuinfo,"",@"SHT_NOTE"
	.sectionflags	@"SHF_NOTE_NV_CUINFO"
        /*0018*/ 	.short	0x0002
        /*001a*/ 	.short	0x0064
        /*001c*/ 	.short	0x0082
	.zero		2


//--------------------- .nv.info                  --------------------------
	.section	.nv.info,"",@"SHT_CUDA_INFO"
	.align	4


	//----- nvinfo : EIATTR_REGCOUNT
	.align		4
        /*0000*/ 	.byte	0x04, 0x2f
        /*0002*/ 	.short	(.L_1 - .L_0)
	.align		4
.L_0:
        /*0004*/ 	.word	index@(_Z8kernel_0PdS_)
        /*0008*/ 	.word	0x0000000a


	//----- nvinfo : EIATTR_FRAME_SIZE
	.align		4
.L_1:
        /*000c*/ 	.byte	0x04, 0x11
        /*000e*/ 	.short	(.L_3 - .L_2)
	.align		4
.L_2:
        /*0010*/ 	.word	index@(_Z8kernel_0PdS_)
        /*0014*/ 	.word	0x00000000


	//----- nvinfo : EIATTR_REGCOUNT
	.align		4
.L_3:
        /*0018*/ 	.byte	0x04, 0x2f
        /*001a*/ 	.short	(.L_5 - .L_4)
	.align		4
.L_4:
        /*001c*/ 	.word	index@(_Z8kernel_1PdS_)
        /*0020*/ 	.word	0x0000000a


	//----- nvinfo : EIATTR_FRAME_SIZE
	.align		4
.L_5:
        /*0024*/ 	.byte	0x04, 0x11
        /*0026*/ 	.short	(.L_7 - .L_6)
	.align		4
.L_6:
        /*0028*/ 	.word	index@(_Z8kernel_1PdS_)
        /*002c*/ 	.word	0x00000000


	//----- nvinfo : EIATTR_REGCOUNT
	.align		4
.L_7:
        /*0030*/ 	.byte	0x04, 0x2f
        /*0032*/ 	.short	(.L_9 - .L_8)
	.align		4
.L_8:
        /*0034*/ 	.word	index@(_Z13kernel_2_implILi128ELi2EEvPdS0_)
        /*0038*/ 	.word	0x00000014


	//----- nvinfo : EIATTR_FRAME_SIZE
	.align		4
.L_9:
        /*003c*/ 	.byte	0x04, 0x11
        /*003e*/ 	.short	(.L_11 - .L_10)
	.align		4
.L_10:
        /*0040*/ 	.word	index@(_Z13kernel_2_implILi128ELi2EEvPdS0_)
        /*0044*/ 	.word	0x00000000


	//----- nvinfo : EIATTR_REGCOUNT
	.align		4
.L_11:
        /*0048*/ 	.byte	0x04, 0x2f
        /*004a*/ 	.short	(.L_13 - .L_12)
	.align		4
.L_12:
        /*004c*/ 	.word	index@(_Z13kernel_3_implILi128ELi2EEvPdS0_)
        /*0050*/ 	.word	0x00000020


	//----- nvinfo : EIATTR_FRAME_SIZE
	.align		4
.L_13:
        /*0054*/ 	.byte	0x04, 0x11
        /*0056*/ 	.short	(.L_15 - .L_14)
	.align		4
.L_14:
        /*0058*/ 	.word	index@(_Z13kernel_3_implILi128ELi2EEvPdS0_)
        /*005c*/ 	.word	0x00000000


	//----- nvinfo : EIATTR_MIN_STACK_SIZE
	.align		4
.L_15:
        /*0060*/ 	.byte	0x04, 0x12
        /*0062*/ 	.short	(.L_17 - .L_16)
	.align		4
.L_16:
        /*0064*/ 	.word	index@(_Z13kernel_3_implILi128ELi2EEvPdS0_)
        /*0068*/ 	.word	0x00000000


	//----- nvinfo : EIATTR_MIN_STACK_SIZE
	.align		4
.L_17:
        /*006c*/ 	.byte	0x04, 0x12
        /*006e*/ 	.short	(.L_19 - .L_18)
	.align		4
.L_18:
        /*0070*/ 	.word	index@(_Z13kernel_2_implILi128ELi2EEvPdS0_)
        /*0074*/ 	.word	0x00000000


	//----- nvinfo : EIATTR_MIN_STACK_SIZE
	.align		4
.L_19:
        /*0078*/ 	.byte	0x04, 0x12
        /*007a*/ 	.short	(.L_21 - .L_20)
	.align		4
.L_20:
        /*007c*/ 	.word	index@(_Z8kernel_1PdS_)
        /*0080*/ 	.word	0x00000000


	//----- nvinfo : EIATTR_MIN_STACK_SIZE
	.align		4
.L_21:
        /*0084*/ 	.byte	0x04, 0x12
        /*0086*/ 	.short	(.L_23 - .L_22)
	.align		4
.L_22:
        /*0088*/ 	.word	index@(_Z8kernel_0PdS_)
        /*008c*/ 	.word	0x00000000
.L_23:


//--------------------- .nv.compat                --------------------------
	.section	.nv.compat,"",@"SHT_CUDA_COMPAT_INFO"
	.align	4
        /*0000*/ 	.byte	0x02, 0x09, 0x00, 0x00, 0x02, 0x02, 0x01, 0x00, 0x02, 0x05, 0x05, 0x00, 0x03, 0x07, 0x01, 0x01
        /*0010*/ 	.byte	0x02, 0x03, 0x00, 0x00, 0x02, 0x06, 0x01, 0x00, 0x04, 0x0b, 0x08, 0x00, 0x01, 0x00, 0x00, 0x00
        /*0020*/ 	.byte	0x00, 0x00, 0x00, 0x00


//--------------------- .nv.info._Z13kernel_3_implILi128ELi2EEvPdS0_ --------------------------
	.section	.nv.info._Z13kernel_3_implILi128ELi2EEvPdS0_,"",@"SHT_CUDA_INFO"
	.sectionflags	@""
	.align	4


	//----- nvinfo : EIATTR_CUDA_API_VERSION
	.align		4
        /*0000*/ 	.byte	0x04, 0x37
        /*0002*/ 	.short	(.L_25 - .L_24)
.L_24:
        /*0004*/ 	.word	0x00000082


	//----- nvinfo : EIATTR_KPARAM_INFO
	.align		4
.L_25:
        /*0008*/ 	.byte	0x04, 0x17
        /*000a*/ 	.short	(.L_27 - .L_26)
.L_26:
        /*000c*/ 	.word	0x00000000
        /*0010*/ 	.short	0x0001
        /*0012*/ 	.short	0x0008
        /*0014*/ 	.byte	0x00, 0xf5, 0x21, 0x00


	//----- nvinfo : EIATTR_KPARAM_INFO
	.align		4
.L_27:
        /*0018*/ 	.byte	0x04, 0x17
        /*001a*/ 	.short	(.L_29 - .L_28)
.L_28:
        /*001c*/ 	.word	0x00000000
        /*0020*/ 	.short	0x0000
        /*0022*/ 	.short	0x0000
        /*0024*/ 	.byte	0x00, 0xf5, 0x21, 0x00


	//----- nvinfo : EIATTR_SPARSE_MMA_MASK
	.align		4
.L_29:
        /*0028*/ 	.byte	0x03, 0x50
        /*002a*/ 	.short	0x0000


	//----- nvinfo : EIATTR_MAXREG_COUNT
	.align		4
        /*002c*/ 	.byte	0x03, 0x1b
        /*002e*/ 	.short	0x00ff


	//----- nvinfo : EIATTR_NUM_BARRIERS
	.align		4
        /*0030*/ 	.byte	0x02, 0x4c
        /*0032*/ 	.byte	0x01
	.zero		1


	//----- nvinfo : EIATTR_MERCURY_ISA_VERSION
	.align		4
        /*0034*/ 	.byte	0x03, 0x5f
        /*0036*/ 	.short	0x0101


	//----- nvinfo : EIATTR_VRC_CTA_INIT_COUNT
	.align		4
        /*0038*/ 	.byte	0x02, 0x4a
	.zero		1
	.zero		1


	//----- nvinfo : EIATTR_EXIT_INSTR_OFFSETS
	.align		4
        /*003c*/ 	.byte	0x04, 0x1c
        /*003e*/ 	.short	(.L_31 - .L_30)


	//   ....[0]....
.L_30:
        /*0040*/ 	.word	0x000006d0


	//   ....[1]....
        /*0044*/ 	.word	0x00000700


	//----- nvinfo : EIATTR_MAX_THREADS
	.align		4
.L_31:
        /*0048*/ 	.byte	0x04, 0x05
        /*004a*/ 	.short	(.L_33 - .L_32)
.L_32:
        /*004c*/ 	.word	0x00000080
        /*0050*/ 	.word	0x00000001
        /*0054*/ 	.word	0x00000001


	//----- nvinfo : EIATTR_CBANK_PARAM_SIZE
	.align		4
.L_33:
        /*0058*/ 	.byte	0x03, 0x19
        /*005a*/ 	.short	0x0010


	//----- nvinfo : EIATTR_PARAM_CBANK
	.align		4
        /*005c*/ 	.byte	0x04, 0x0a
        /*005e*/ 	.short	(.L_35 - .L_34)
	.align		4
.L_34:
        /*0060*/ 	.word	index@(.nv.constant0._Z13kernel_3_implILi128ELi2EEvPdS0_)
        /*0064*/ 	.short	0x0380
        /*0066*/ 	.short	0x0010


	//----- nvinfo : EIATTR_SW_WAR
	.align		4
.L_35:
        /*0068*/ 	.byte	0x04, 0x36
        /*006a*/ 	.short	(.L_37 - .L_36)
.L_36:
        /*006c*/ 	.word	0x00000008
.L_37:


//--------------------- .nv.info._Z13kernel_2_implILi128ELi2EEvPdS0_ --------------------------
	.section	.nv.info._Z13kernel_2_implILi128ELi2EEvPdS0_,"",@"SHT_CUDA_INFO"
	.sectionflags	@""
	.align	4


	//----- nvinfo : EIATTR_CUDA_API_VERSION
	.align		4
        /*0000*/ 	.byte	0x04, 0x37
        /*0002*/ 	.short	(.L_39 - .L_38)
.L_38:
        /*0004*/ 	.word	0x00000082


	//----- nvinfo : EIATTR_KPARAM_INFO
	.align		4
.L_39:
        /*0008*/ 	.byte	0x04, 0x17
        /*000a*/ 	.short	(.L_41 - .L_40)
.L_40:
        /*000c*/ 	.word	0x00000000
        /*0010*/ 	.short	0x0001
        /*0012*/ 	.short	0x0008
        /*0014*/ 	.byte	0x00, 0xf5, 0x21, 0x00


	//----- nvinfo : EIATTR_KPARAM_INFO
	.align		4
.L_41:
        /*0018*/ 	.byte	0x04, 0x17
        /*001a*/ 	.short	(.L_43 - .L_42)
.L_42:
        /*001c*/ 	.word	0x00000000
        /*0020*/ 	.short	0x0000
        /*0022*/ 	.short	0x0000
        /*0024*/ 	.byte	0x00, 0xf5, 0x21, 0x00


	//----- nvinfo : EIATTR_SPARSE_MMA_MASK
	.align		4
.L_43:
        /*0028*/ 	.byte	0x03, 0x50
        /*002a*/ 	.short	0x0000


	//----- nvinfo : EIATTR_MAXREG_COUNT
	.align		4
        /*002c*/ 	.byte	0x03, 0x1b
        /*002e*/ 	.short	0x00ff


	//----- nvinfo : EIATTR_MERCURY_ISA_VERSION
	.align		4
        /*0030*/ 	.byte	0x03, 0x5f
        /*0032*/ 	.short	0x0101


	//----- nvinfo : EIATTR_VRC_CTA_INIT_COUNT
	.align		4
        /*0034*/ 	.byte	0x02, 0x4a
	.zero		1
	.zero		1


	//----- nvinfo : EIATTR_EXIT_INSTR_OFFSETS
	.align		4
        /*0038*/ 	.byte	0x04, 0x1c
        /*003a*/ 	.short	(.L_45 - .L_44)


	//   ....[0]....
.L_44:
        /*003c*/ 	.word	0x00000310


	//   ....[1]....
        /*0040*/ 	.word	0x00000400


	//----- nvinfo : EIATTR_MAX_THREADS
	.align		4
.L_45:
        /*0044*/ 	.byte	0x04, 0x05
        /*0046*/ 	.short	(.L_47 - .L_46)
.L_46:
        /*0048*/ 	.word	0x00000080
        /*004c*/ 	.word	0x00000001
        /*0050*/ 	.word	0x00000001


	//----- nvinfo : EIATTR_CRS_STACK_SIZE
	.align		4
.L_47:
        /*0054*/ 	.byte	0x04, 0x1e
        /*0056*/ 	.short	(.L_49 - .L_48)
.L_48:
        /*0058*/ 	.word	0x00000000


	//----- nvinfo : EIATTR_CBANK_PARAM_SIZE
	.align		4
.L_49:
        /*005c*/ 	.byte	0x03, 0x19
        /*005e*/ 	.short	0x0010


	//----- nvinfo : EIATTR_PARAM_CBANK
	.align		4
        /*0060*/ 	.byte	0x04, 0x0a
        /*0062*/ 	.short	(.L_51 - .L_50)
	.align		4
.L_50:
        /*0064*/ 	.word	index@(.nv.constant0._Z13kernel_2_implILi128ELi2EEvPdS0_)
        /*0068*/ 	.short	0x0380
        /*006a*/ 	.short	0x0010


	//----- nvinfo : EIATTR_SW_WAR
	.align		4
.L_51:
        /*006c*/ 	.byte	0x04, 0x36
        /*006e*/ 	.short	(.L_53 - .L_52)
.L_52:
        /*0070*/ 	.word	0x00000008
.L_53:


//--------------------- .nv.info._Z8kernel_1PdS_  --------------------------
	.section	.nv.info._Z8kernel_1PdS_,"",@"SHT_CUDA_INFO"
	.sectionflags	@""
	.align	4


	//----- nvinfo : EIATTR_CUDA_API_VERSION
	.align		4
        /*0000*/ 	.byte	0x04, 0x37
        /*0002*/ 	.short	(.L_55 - .L_54)
.L_54:
        /*0004*/ 	.word	0x00000082


	//----- nvinfo : EIATTR_KPARAM_INFO
	.align		4
.L_55:
        /*0008*/ 	.byte	0x04, 0x17
        /*000a*/ 	.short	(.L_57 - .L_56)
.L_56:
        /*000c*/ 	.word	0x00000000
        /*0010*/ 	.short	0x0001
        /*0012*/ 	.short	0x0008
        /*0014*/ 	.byte	0x00, 0xf5, 0x21, 0x00


	//----- nvinfo : EIATTR_KPARAM_INFO
	.align		4
.L_57:
        /*0018*/ 	.byte	0x04, 0x17
        /*001a*/ 	.short	(.L_59 - .L_58)
.L_58:
        /*001c*/ 	.word	0x00000000
        /*0020*/ 	.short	0x0000
        /*0022*/ 	.short	0x0000
        /*0024*/ 	.byte	0x00, 0xf5, 0x21, 0x00


	//----- nvinfo : EIATTR_SPARSE_MMA_MASK
	.align		4
.L_59:
        /*0028*/ 	.byte	0x03, 0x50
        /*002a*/ 	.short	0x0000


	//----- nvinfo : EIATTR_MAXREG_COUNT
	.align		4
        /*002c*/ 	.byte	0x03, 0x1b
        /*002e*/ 	.short	0x00ff


	//----- nvinfo : EIATTR_MERCURY_ISA_VERSION
	.align		4
        /*0030*/ 	.byte	0x03, 0x5f
        /*0032*/ 	.short	0x0101


	//----- nvinfo : EIATTR_VRC_CTA_INIT_COUNT
	.align		4
        /*0034*/ 	.byte	0x02, 0x4a
	.zero		1
	.zero		1


	//----- nvinfo : EIATTR_EXIT_INSTR_OFFSETS
	.align		4
        /*0038*/ 	.byte	0x04, 0x1c
        /*003a*/ 	.short	(.L_61 - .L_60)


	//   ....[0]....
.L_60:
        /*003c*/ 	.word	0x00000060


	//   ....[1]....
        /*0040*/ 	.word	0x00000160


	//----- nvinfo : EIATTR_MAX_THREADS
	.align		4
.L_61:
        /*0044*/ 	.byte	0x04, 0x05
        /*0046*/ 	.short	(.L_63 - .L_62)
.L_62:
        /*0048*/ 	.word	0x00000080
        /*004c*/ 	.word	0x00000001
        /*0050*/ 	.word	0x00000001


	//----- nvinfo : EIATTR_CBANK_PARAM_SIZE
	.align		4
.L_63:
        /*0054*/ 	.byte	0x03, 0x19
        /*0056*/ 	.short	0x0010


	//----- nvinfo : EIATTR_PARAM_CBANK
	.align		4
        /*0058*/ 	.byte	0x04, 0x0a
        /*005a*/ 	.short	(.L_65 - .L_64)
	.align		4
.L_64:
        /*005c*/ 	.word	index@(.nv.constant0._Z8kernel_1PdS_)
        /*0060*/ 	.short	0x0380
        /*0062*/ 	.short	0x0010


	//----- nvinfo : EIATTR_SW_WAR
	.align		4
.L_65:
        /*0064*/ 	.byte	0x04, 0x36
        /*0066*/ 	.short	(.L_67 - .L_66)
.L_66:
        /*0068*/ 	.word	0x00000008
.L_67:


//--------------------- .nv.info._Z8kernel_0PdS_  --------------------------
	.section	.nv.info._Z8kernel_0PdS_,"",@"SHT_CUDA_INFO"
	.sectionflags	@""
	.align	4


	//----- nvinfo : EIATTR_CUDA_API_VERSION
	.align		4
        /*0000*/ 	.byte	0x04, 0x37
        /*0002*/ 	.short	(.L_69 - .L_68)
.L_68:
        /*0004*/ 	.word	0x00000082


	//----- nvinfo : EIATTR_KPARAM_INFO
	.align		4
.L_69:
        /*0008*/ 	.byte	0x04, 0x17
        /*000a*/ 	.short	(.L_71 - .L_70)
.L_70:
        /*000c*/ 	.word	0x00000000
        /*0010*/ 	.short	0x0001
        /*0012*/ 	.short	0x0008
        /*0014*/ 	.byte	0x00, 0xf5, 0x21, 0x00


	//----- nvinfo : EIATTR_KPARAM_INFO
	.align		4
.L_71:
        /*0018*/ 	.byte	0x04, 0x17
        /*001a*/ 	.short	(.L_73 - .L_72)
.L_72:
        /*001c*/ 	.word	0x00000000
        /*0020*/ 	.short	0x0000
        /*0022*/ 	.short	0x0000
        /*0024*/ 	.byte	0x00, 0xf5, 0x21, 0x00


	//----- nvinfo : EIATTR_SPARSE_MMA_MASK
	.align		4
.L_73:
        /*0028*/ 	.byte	0x03, 0x50
        /*002a*/ 	.short	0x0000


	//----- nvinfo : EIATTR_MAXREG_COUNT
	.align		4
        /*002c*/ 	.byte	0x03, 0x1b
        /*002e*/ 	.short	0x00ff


	//----- nvinfo : EIATTR_MERCURY_ISA_VERSION
	.align		4
        /*0030*/ 	.byte	0x03, 0x5f
        /*0032*/ 	.short	0x0101


	//----- nvinfo : EIATTR_VRC_CTA_INIT_COUNT
	.align		4
        /*0034*/ 	.byte	0x02, 0x4a
	.zero		1
	.zero		1


	//----- nvinfo : EIATTR_EXIT_INSTR_OFFSETS
	.align		4
        /*0038*/ 	.byte	0x04, 0x1c
        /*003a*/ 	.short	(.L_75 - .L_74)


	//   ....[0]....
.L_74:
        /*003c*/ 	.word	0x00000060


	//   ....[1]....
        /*0040*/ 	.word	0x00000110


	//----- nvinfo : EIATTR_MAX_THREADS
	.align		4
.L_75:
        /*0044*/ 	.byte	0x04, 0x05
        /*0046*/ 	.short	(.L_77 - .L_76)
.L_76:
        /*0048*/ 	.word	0x00000080
        /*004c*/ 	.word	0x00000001
        /*0050*/ 	.word	0x00000001


	//----- nvinfo : EIATTR_CBANK_PARAM_SIZE
	.align		4
.L_77:
        /*0054*/ 	.byte	0x03, 0x19
        /*0056*/ 	.short	0x0010


	//----- nvinfo : EIATTR_PARAM_CBANK
	.align		4
        /*0058*/ 	.byte	0x04, 0x0a
        /*005a*/ 	.short	(.L_79 - .L_78)
	.align		4
.L_78:
        /*005c*/ 	.word	index@(.nv.constant0._Z8kernel_0PdS_)
        /*0060*/ 	.short	0x0380
        /*0062*/ 	.short	0x0010


	//----- nvinfo : EIATTR_SW_WAR
	.align		4
.L_79:
        /*0064*/ 	.byte	0x04, 0x36
        /*0066*/ 	.short	(.L_81 - .L_80)
.L_80:
        /*0068*/ 	.word	0x00000008
.L_81:


//--------------------- .nv.callgraph             --------------------------
	.section	.nv.callgraph,"",@"SHT_CUDA_CALLGRAPH"
	.align	4
	.sectionentsize	8
	.align		4
        /*0000*/ 	.word	0x00000000
	.align		4
        /*0004*/ 	.word	0xffffffff
	.align		4
        /*0008*/ 	.word	0x00000000
	.align		4
        /*000c*/ 	.word	0xfffffffe
	.align		4
        /*0010*/ 	.word	0x00000000
	.align		4
        /*0014*/ 	.word	0xfffffffd
	.align		4
        /*0018*/ 	.word	0x00000000
	.align		4
        /*001c*/ 	.word	0xfffffffc


//--------------------- .text._Z13kernel_3_implILi128ELi2EEvPdS0_ --------------------------
	.section	.text._Z13kernel_3_implILi128ELi2EEvPdS0_,"ax",@progbits
	.align	128
        .global         _Z13kernel_3_implILi128ELi2EEvPdS0_
        .type           _Z13kernel_3_implILi128ELi2EEvPdS0_,@function
        .size           _Z13kernel_3_implILi128ELi2EEvPdS0_,(.L_x_6 - _Z13kernel_3_implILi128ELi2EEvPdS0_)
        .other          _Z13kernel_3_implILi128ELi2EEvPdS0_,@"STO_CUDA_ENTRY STV_DEFAULT"
_Z13kernel_3_implILi128ELi2EEvPdS0_:
.text._Z13kernel_3_implILi128ELi2EEvPdS0_:
[----:B------:R-:W-:Y:S01]  /*0000*/  LDC R1, c[0x0][0x37c] ;  /* 0x0000df00ff017b82 */ /* 0x000fe20000000800 */
[----:B------:R-:W0:Y:S07]  /*0010*/  S2R R4, SR_TID.X ;  /* 0x0000000000047919 */ /* 0x000e2e0000002100 */
[----:B------:R-:W1:Y:S01]  /*0020*/  S2UR UR4, SR_CTAID.X ;  /* 0x00000000000479c3 */ /* 0x000e620000002500 */
[----:B------:R-:W2:Y:S01]  /*0030*/  LDCU.64 UR8, c[0x0][0x358] ;  /* 0x00006b00ff0877ac */ /* 0x000ea20008000a00 */
[----:B------:R-:W-:Y:S01]  /*0040*/  CS2R R10, SRZ ;  /* 0x00000000000a7805 */ /* 0x000fe2000001ff00 */
[----:B------:R-:W3:Y:S05]  /*0050*/  S2R R12, SR_CTAID.Y ;  /* 0x00000000000c7919 */ /* 0x000eea0000002600 */
[----:B------:R-:W4:Y:S01]  /*0060*/  LDC.64 R6, c[0x0][0x380] ;  /* 0x0000e000ff067b82 */ /* 0x000f220000000a00 */
[----:B-1----:R-:W-:-:S06]  /*0070*/  USHF.L.U32 UR4, UR4, 0x8, URZ ;  /* 0x0000000804047899 */ /* 0x002fcc00080006ff */
[----:B0-----:R-:W-:-:S04]  /*0080*/  LOP3.LUT R14, R4, UR4, RZ, 0xfc, !PT ;  /* 0x00000004040e7c12 */ /* 0x001fc8000f8efcff */
[----:B------:R-:W-:Y:S01]  /*0090*/  ISETP.GE.AND P0, PT, R14, 0x1060, PT ;  /* 0x000010600e00780c */ /* 0x000fe20003f06270 */
[----:B---3--:R-:W-:-:S03]  /*00a0*/  IMAD R9, R12, 0x20c0, RZ ;  /* 0x000020c00c097824 */ /* 0x008fc600078e02ff */
[----:B------:R-:W-:Y:S01]  /*00b0*/  ISETP.LT.U32.AND P0, PT, R12, 0x830, !P0 ;  /* 0x000008300c00780c */ /* 0x000fe20004701070 */
[----:B------:R-:W-:-:S04]  /*00c0*/  IMAD.IADD R5, R14, 0x1, R9 ;  /* 0x000000010e057824 */ /* 0x000fc800078e0209 */
[----:B----4-:R-:W-:-:S08]  /*00d0*/  IMAD.WIDE R6, R5, 0x8, R6 ;  /* 0x0000000805067825 */ /* 0x010fd000078e0206 */
[----:B--2---:R-:W2:Y:S01]  /*00e0*/  @P0 LDG.E.64 R10, desc[UR8][R6.64] ;  /* 0x00000008060a0981 */ /* 0x004ea2000c1e1b00 */
[----:B------:R-:W0:Y:S01]  /*00f0*/  S2UR UR6, SR_CgaCtaId ;  /* 0x00000000000679c3 */ /* 0x000e220000008800 */
[----:B------:R-:W-:Y:S01]  /*0100*/  LOP3.LUT R0, R4, 0x80, RZ, 0xfc, !PT ;  /* 0x0000008004007812 */ /* 0x000fe200078efcff */
[----:B------:R-:W-:Y:S01]  /*0110*/  UMOV UR5, 0x400 ;  /* 0x0000040000057882 */ /* 0x000fe20000000000 */
[----:B------:R-:W-:Y:S02]  /*0120*/  ISETP.GE.AND P1, PT, R14, 0xfe0, PT ;  /* 0x00000fe00e00780c */ /* 0x000fe40003f26270 */
[----:B------:R-:W-:Y:S01]  /*0130*/  IADD3 R15, P3, P4, R9, UR4, R4 ;  /* 0x00000004090f7c10 */ /* 0x000fe2000fc7e004 */
[----:B------:R-:W-:Y:S01]  /*0140*/  VIADD R8, R0, UR4 ;  /* 0x0000000400087c36 */ /* 0x000fe20008000000 */
[----:B------:R-:W-:Y:S01]  /*0150*/  ISETP.LT.U32.AND P1, PT, R12, 0x830, !P1 ;  /* 0x000008300c00780c */ /* 0x000fe20004f21070 */
[----:B------:R-:W1:Y:S03]  /*0160*/  @P0 LDC.64 R28, c[0x0][0x388] ;  /* 0x0000e200ff1c0b82 */ /* 0x000e660000000a00 */
[----:B------:R-:W-:-:S04]  /*0170*/  ISETP.GE.AND P2, PT, R8, 0x1060, PT ;  /* 0x000010600800780c */ /* 0x000fc80003f46270 */
[----:B------:R-:W-:Y:S01]  /*0180*/  ISETP.LT.U32.AND P2, PT, R12, 0x830, !P2 ;  /* 0x000008300c00780c */ /* 0x000fe20005741070 */
[----:B------:R-:W3:Y:S01]  /*0190*/  @P0 LDC.64 R2, c[0x0][0x388] ;  /* 0x0000e200ff020b82 */ /* 0x000ee20000000a00 */
[----:B0-----:R-:W-:-:S07]  /*01a0*/  ULEA UR5, UR6, UR5, 0x18 ;  /* 0x0000000506057291 */ /* 0x001fce000f8ec0ff */
[----:B------:R-:W0:Y:S01]  /*01b0*/  @P1 LDC.64 R26, c[0x0][0x388] ;  /* 0x0000e200ff1a1b82 */ /* 0x000e220000000a00 */
[----:B------:R-:W-:Y:S01]  /*01c0*/  USHF.R.S32.HI UR6, URZ, 0x1f, UR4 ;  /* 0x0000001fff067899 */ /* 0x000fe20008011404 */
[----:B------:R-:W-:-:S05]  /*01d0*/  LEA R21, R4, UR5, 0x3 ;  /* 0x0000000504157c11 */ /* 0x000fca000f8e18ff */
[----:B------:R-:W-:Y:S01]  /*01e0*/  IADD3.X R20, PT, PT, RZ, UR6, RZ, P3, P4 ;  /* 0x00000006ff147c10 */ /* 0x000fe20009fe84ff */
[----:B------:R-:W4:Y:S01]  /*01f0*/  @P2 LDC.64 R12, c[0x0][0x388] ;  /* 0x0000e200ff0c2b82 */ /* 0x000f220000000a00 */
[C---:B------:R-:W-:Y:S02]  /*0200*/  IADD3 R17, P3, PT, R14.reuse, R9, RZ ;  /* 0x000000090e117210 */ /* 0x040fe40007f7e0ff */
[C---:B------:R-:W-:Y:S01]  /*0210*/  SHF.L.U64.HI R20, R15.reuse, 0x3, R20 ;  /* 0x000000030f147819 */ /* 0x040fe20000010214 */
[----:B------:R-:W5:Y:S01]  /*0220*/  LDCU.64 UR6, c[0x0][0x380] ;  /* 0x00007000ff0677ac */ /* 0x000f620008000a00 */
[----:B------:R-:W-:Y:S01]  /*0230*/  LEA.HI.X.SX32 R22, R14, RZ, 0x1, P3 ;  /* 0x000000ff0e167211 */ /* 0x000fe200018f0eff */
[----:B------:R-:W-:Y:S01]  /*0240*/  IMAD.SHL.U32 R15, R15, 0x8, RZ ;  /* 0x000000080f0f7824 */ /* 0x000fe200078e00ff */
[----:B------:R-:W-:Y:S01]  /*0250*/  IADD3 R9, P3, PT, R9, R8, RZ ;  /* 0x0000000809097210 */ /* 0x000fe20007f7e0ff */
[----:B---3--:R-:W-:Y:S01]  /*0260*/  @P0 IMAD.WIDE R2, R5, 0x8, R2 ;  /* 0x0000000805020825 */ /* 0x008fe200078e0202 */
[----:B------:R-:W-:-:S02]  /*0270*/  SHF.L.U64.HI R22, R17, 0x3, R22 ;  /* 0x0000000311167819 */ /* 0x000fc40000010216 */
[----:B------:R-:W-:Y:S02]  /*0280*/  CS2R R4, SRZ ;  /* 0x0000000000047805 */ /* 0x000fe4000001ff00 */
[----:B------:R-:W-:Y:S01]  /*0290*/  LEA.HI.X.SX32 R24, R8, RZ, 0x1, P3 ;  /* 0x000000ff08187211 */ /* 0x000fe200018f0eff */
[----:B------:R-:W-:Y:S02]  /*02a0*/  IMAD.SHL.U32 R17, R17, 0x8, RZ ;  /* 0x0000000811117824 */ /* 0x000fe400078e00ff */
[----:B------:R-:W-:Y:S01]  /*02b0*/  IMAD.SHL.U32 R19, R9, 0x8, RZ ;  /* 0x0000000809137824 */ /* 0x000fe200078e00ff */
[----:B0-----:R-:W-:Y:S01]  /*02c0*/  @P1 IADD3 R26, P4, PT, R15, R26, RZ ;  /* 0x0000001a0f1a1210 */ /* 0x001fe20007f9e0ff */
[----:B------:R0:W3:Y:S01]  /*02d0*/  @P0 LDG.E.64.CONSTANT R4, desc[UR8][R2.64] ;  /* 0x0000000802040981 */ /* 0x0000e2000c1e9b00 */
[----:B-1----:R-:W-:Y:S02]  /*02e0*/  @P0 IADD3 R28, P3, PT, R17, R28, RZ ;  /* 0x0000001c111c0210 */ /* 0x002fe40007f7e0ff */
[----:B------:R-:W-:-:S03]  /*02f0*/  SHF.L.U64.HI R24, R9, 0x3, R24 ;  /* 0x0000000309187819 */ /* 0x000fc60000010218 */
[----:B------:R-:W-:Y:S01]  /*0300*/  @P0 IMAD.X R29, R22, 0x1, R29, P3 ;  /* 0x00000001161d0824 */ /* 0x000fe200018e061d */
[----:B----4-:R-:W-:Y:S01]  /*0310*/  @P2 IADD3 R12, P3, PT, R19, R12, RZ ;  /* 0x0000000c130c2210 */ /* 0x010fe20007f7e0ff */
[----:B------:R-:W-:Y:S01]  /*0320*/  @P1 IMAD.X R27, R20, 0x1, R27, P4 ;  /* 0x00000001141b1824 */ /* 0x000fe200020e061b */
[----:B-----5:R-:W-:Y:S02]  /*0330*/  IADD3 R16, P4, PT, R17, UR6, RZ ;  /* 0x0000000611107c10 */ /* 0x020fe4000ff9e0ff */
[----:B------:R-:W-:Y:S02]  /*0340*/  CS2R R8, SRZ ;  /* 0x0000000000087805 */ /* 0x000fe4000001ff00 */
[----:B0-----:R-:W-:Y:S01]  /*0350*/  IADD3 R2, P5, PT, R19, UR6, RZ ;  /* 0x0000000613027c10 */ /* 0x001fe2000ffbe0ff */
[----:B------:R-:W-:Y:S01]  /*0360*/  @P2 IMAD.X R13, R24, 0x1, R13, P3 ;  /* 0x00000001180d2824 */ /* 0x000fe200018e060d */
[----:B------:R-:W-:Y:S02]  /*0370*/  IADD3 R14, P3, PT, R15, UR6, RZ ;  /* 0x000000060f0e7c10 */ /* 0x000fe4000ff7e0ff */
[----:B------:R-:W-:-:S02]  /*0380*/  CS2R R18, SRZ ;  /* 0x0000000000127805 */ /* 0x000fc4000001ff00 */
[----:B------:R-:W-:Y:S02]  /*0390*/  IADD3.X R17, PT, PT, R22, UR7, RZ, P4, !PT ;  /* 0x0000000716117c10 */ /* 0x000fe4000a7fe4ff */
[----:B------:R-:W-:Y:S02]  /*03a0*/  CS2R R22, SRZ ;  /* 0x0000000000167805 */ /* 0x000fe4000001ff00 */
[----:B------:R-:W-:Y:S02]  /*03b0*/  IADD3.X R3, PT, PT, R24, UR7, RZ, P5, !PT ;  /* 0x0000000718037c10 */ /* 0x000fe4000affe4ff */
[----:B------:R-:W-:Y:S02]  /*03c0*/  CS2R R24, SRZ ;  /* 0x0000000000187805 */ /* 0x000fe4000001ff00 */
[----:B------:R-:W-:Y:S01]  /*03d0*/  IADD3.X R15, PT, PT, R20, UR7, RZ, P3, !PT ;  /* 0x00000007140f7c10 */ /* 0x000fe20009ffe4ff */
[----:B------:R0:W4:Y:S04]  /*03e0*/  @P1 LDG.E.64.CONSTANT R8, desc[UR8][R26.64+0x400] ;  /* 0x000400081a081981 */ /* 0x000128000c1e9b00 */
[----:B------:R-:W5:Y:S04]  /*03f0*/  @P1 LDG.E.64 R18, desc[UR8][R14.64+0x400] ;  /* 0x000400080e121981 */ /* 0x000f68000c1e1b00 */
[----:B------:R-:W3:Y:S01]  /*0400*/  @P0 LDG.E.64 R22, desc[UR8][R16.64+0x8300] ;  /* 0x0083000810160981 */ /* 0x000ee2000c1e1b00 */
[----:B0-----:R-:W-:-:S03]  /*0410*/  CS2R R26, SRZ ;  /* 0x00000000001a7805 */ /* 0x001fc6000001ff00 */
[----:B------:R-:W4:Y:S04]  /*0420*/  @P2 LDG.E.64 R24, desc[UR8][R2.64+0x8300] ;  /* 0x0083000802182981 */ /* 0x000f28000c1e1b00 */
[----:B------:R-:W4:Y:S04]  /*0430*/  @P2 LDG.E.64.CONSTANT R26, desc[UR8][R12.64+0x8300] ;  /* 0x008300080c1a2981 */ /* 0x000f28000c1e9b00 */
[----:B--2---:R0:W-:Y:S02]  /*0440*/  STS.64 [R21], R10 ;  /* 0x0000000a15007388 */ /* 0x0041e40000000a00 */
[----:B0-----:R-:W-:-:S06]  /*0450*/  CS2R R10, SRZ ;  /* 0x00000000000a7805 */ /* 0x001fcc000001ff00 */
[----:B------:R0:W2:Y:S01]  /*0460*/  @P0 LDG.E.64.CONSTANT R10, desc[UR8][R28.64+0x8300] ;  /* 0x008300081c0a0981 */ /* 0x0000a2000c1e9b00 */
[----:B------:R-:W1:Y:S01]  /*0470*/  S2R R20, SR_TID.Y ;  /* 0x0000000000147919 */ /* 0x000e620000002200 */
[----:B0-----:R-:W-:Y:S02]  /*0480*/  LEA R29, R0, UR5, 0x3 ;  /* 0x00000005001d7c11 */ /* 0x001fe4000f8e18ff */
[----:B-----5:R-:W-:Y:S04]  /*0490*/  STS.64 [R21+0x400], R18 ;  /* 0x0004001215007388 */ /* 0x020fe80000000a00 */
[----:B---3--:R-:W-:Y:S04]  /*04a0*/  STS.64 [R21+0x800], R22 ;  /* 0x0008001615007388 */ /* 0x008fe80000000a00 */
[----:B----4-:R-:W-:Y:S04]  /*04b0*/  STS.64 [R29+0x800], R24 ;  /* 0x000800181d007388 */ /* 0x010fe80000000a00 */
[----:B------:R-:W-:Y:S04]  /*04c0*/  STS.64 [R21+0x1000], R4 ;  /* 0x0010000415007388 */ /* 0x000fe80000000a00 */
[----:B------:R-:W-:Y:S01]  /*04d0*/  STS.64 [R21+0x1400], R8 ;  /* 0x0014000815007388 */ /* 0x000fe20000000a00 */
[----:B-1----:R-:W-:-:S03]  /*04e0*/  IMAD R0, R20, 0x800, R21 ;  /* 0x0000080014007824 */ /* 0x002fc600078e0215 */
[----:B--2---:R-:W-:Y:S04]  /*04f0*/  STS.64 [R21+0x1800], R10 ;  /* 0x0018000a15007388 */ /* 0x004fe80000000a00 */
[----:B------:R-:W-:Y:S01]  /*0500*/  STS.64 [R29+0x1800], R26 ;  /* 0x0018001a1d007388 */ /* 0x000fe20000000a00 */
[----:B------:R-:W-:Y:S06]  /*0510*/  BAR.SYNC.DEFER_BLOCKING 0x0 ;  /* 0x0000000000007b1d */ /* 0x000fec0000010000 */
[----:B------:R-:W-:Y:S04]  /*0520*/  LDS.64 R12, [R0] ;  /* 0x00000000000c7984 */ /* 0x000fe80000000a00 */
[----:B------:R-:W0:Y:S04]  /*0530*/  LDS.64 R4, [R0+0x1000] ;  /* 0x0010000000047984 */ /* 0x000e280000000a00 */
[----:B------:R-:W-:Y:S04]  /*0540*/  LDS.64 R10, [R0+0x400] ;  /* 0x00040000000a7984 */ /* 0x000fe80000000a00 */
[----:B------:R-:W1:Y:S04]  /*0550*/  LDS.64 R24, [R0+0x1400] ;  /* 0x0014000000187984 */ /* 0x000e680000000a00 */
[----:B------:R-:W-:Y:S04]  /*0560*/  LDS.64 R18, [R0+0x800] ;  /* 0x0008000000127984 */ /* 0x000fe80000000a00 */
[----:B------:R-:W2:Y:S04]  /*0570*/  LDS.64 R22, [R0+0x1800] ;  /* 0x0018000000167984 */ /* 0x000ea80000000a00 */
[----:B------:R-:W-:Y:S01]  /*0580*/  LDS.64 R8, [R0+0xc00] ;  /* 0x000c000000087984 */ /* 0x000fe20000000a00 */
[----:B0-----:R-:W-:-:S03]  /*0590*/  DADD R12, R12, R4 ;  /* 0x000000000c0c7229 */ /* 0x001fc60000000004 */
[----:B------:R-:W0:Y:S01]  /*05a0*/  LDS.64 R4, [R0+0x1c00] ;  /* 0x001c000000047984 */ /* 0x000e220000000a00 */
[----:B-1----:R-:W-:Y:S02]  /*05b0*/  DADD R10, R10, R24 ;  /* 0x000000000a0a7229 */ /* 0x002fe40000000018 */
[----:B--2---:R-:W-:Y:S02]  /*05c0*/  DADD R18, R18, R22 ;  /* 0x0000000012127229 */ /* 0x004fe40000000016 */
[----:B------:R-:W-:-:S04]  /*05d0*/  DMUL R12, R12, 1.5 ;  /* 0x3ff800000c0c7828 */ /* 0x000fc80000000000 */
[----:B------:R-:W-:Y:S02]  /*05e0*/  DMUL R10, R10, 1.5 ;  /* 0x3ff800000a0a7828 */ /* 0x000fe40000000000 */
[----:B------:R-:W-:Y:S01]  /*05f0*/  DMUL R18, R18, 1.5 ;  /* 0x3ff8000012127828 */ /* 0x000fe20000000000 */
[----:B------:R-:W-:Y:S01]  /*0600*/  STS.64 [R0+0x2000], R12 ;  /* 0x0020000c00007388 */ /* 0x000fe20000000a00 */
[----:B0-----:R-:W-:-:S03]  /*0610*/  DADD R4, R8, R4 ;  /* 0x0000000008047229 */ /* 0x001fc60000000004 */
[----:B------:R-:W-:Y:S05]  /*0620*/  STS.64 [R0+0x2400], R10 ;  /* 0x0024000a00007388 */ /* 0x000fea0000000a00 */
[----:B------:R-:W-:Y:S01]  /*0630*/  DMUL R4, R4, 1.5 ;  /* 0x3ff8000004047828 */ /* 0x000fe20000000000 */
[----:B------:R-:W-:Y:S06]  /*0640*/  STS.64 [R0+0x2800], R18 ;  /* 0x0028001200007388 */ /* 0x000fec0000000a00 */
[----:B------:R-:W-:Y:S01]  /*0650*/  STS.64 [R0+0x2c00], R4 ;  /* 0x002c000400007388 */ /* 0x000fe20000000a00 */
[----:B------:R-:W-:Y:S06]  /*0660*/  BAR.SYNC.DEFER_BLOCKING 0x0 ;  /* 0x0000000000007b1d */ /* 0x000fec0000010000 */
[----:B------:R-:W0:Y:S04]  /*0670*/  @P0 LDS.64 R8, [R21+0x2000] ;  /* 0x0020000015080984 */ /* 0x000e280000000a00 */
[----:B------:R-:W1:Y:S04]  /*0680*/  @P1 LDS.64 R22, [R21+0x2400] ;  /* 0x0024000015161984 */ /* 0x000e680000000a00 */
[----:B------:R-:W2:Y:S04]  /*0690*/  @P0 LDS.64 R24, [R21+0x2800] ;  /* 0x0028000015180984 */ /* 0x000ea80000000a00 */
[----:B0-----:R0:W-:Y:S04]  /*06a0*/  @P0 STG.E.64 desc[UR8][R6.64], R8 ;  /* 0x0000000806000986 */ /* 0x0011e8000c101b08 */
[----:B-1----:R0:W-:Y:S04]  /*06b0*/  @P1 STG.E.64 desc[UR8][R14.64+0x400], R22 ;  /* 0x000400160e001986 */ /* 0x0021e8000c101b08 */
[----:B--2---:R0:W-:Y:S01]  /*06c0*/  @P0 STG.E.64 desc[UR8][R16.64+0x8300], R24 ;  /* 0x0083001810000986 */ /* 0x0041e2000c101b08 */
[----:B------:R-:W-:Y:S05]  /*06d0*/  @!P2 EXIT ;  /* 0x000000000000a94d */ /* 0x000fea0003800000 */
[----:B------:R-:W1:Y:S04]  /*06e0*/  LDS.64 R4, [R29+0x2800] ;  /* 0x002800001d047984 */ /* 0x000e680000000a00 */
[----:B-1----:R-:W-:Y:S01]  /*06f0*/  STG.E.64 desc[UR8][R2.64+0x8300], R4 ;  /* 0x0083000402007986 */ /* 0x002fe2000c101b08 */
[----:B------:R-:W-:Y:S05]  /*0700*/  EXIT ;  /* 0x000000000000794d */ /* 0x000fea0003800000 */
.L_x_0:
[----:B------:R-:W-:-:S00]  /*0710*/  BRA `(.L_x_0) ;  /* 0xfffffffc00fc7947 */ /* 0x000fc0000383ffff */
[----:B------:R-:W-:-:S00]  /*0720*/  NOP ;  /* 0x0000000000007918 */ /* 0x000fc00000000000 */
        /* <DEDUP_REMOVED lines=13> */
.L_x_6:


//--------------------- .text._Z13kernel_2_implILi128ELi2EEvPdS0_ --------------------------
	.section	.text._Z13kernel_2_implILi128ELi2EEvPdS0_,"ax",@progbits
	.align	128
        .global         _Z13kernel_2_implILi128ELi2EEvPdS0_
        .type           _Z13kernel_2_implILi128ELi2EEvPdS0_,@function
        .size           _Z13kernel_2_implILi128ELi2EEvPdS0_,(.L_x_7 - _Z13kernel_2_implILi128ELi2EEvPdS0_)
        .other          _Z13kernel_2_implILi128ELi2EEvPdS0_,@"STO_CUDA_ENTRY STV_DEFAULT"
_Z13kernel_2_implILi128ELi2EEvPdS0_:
.text._Z13kernel_2_implILi128ELi2EEvPdS0_:
[----:B------:R-:W-:Y:S01]  /*0000*/  LDC R1, c[0x0][0x37c] ;  /* 0x0000df00ff017b82 */ /* 0x000fe20000000800 */
[----:B------:R-:W0:Y:S07]  /*0010*/  S2R R0, SR_TID.X ;  /* 0x0000000000007919 */ /* 0x000e2e0000002100 */
[----:B------:R-:W1:Y:S01]  /*0020*/  S2UR UR4, SR_CTAID.X ;  /* 0x00000000000479c3 */ /* 0x000e620000002500 */
[----:B------:R-:W2:Y:S01]  /*0030*/  LDCU.128 UR8, c[0x0][0x380] ;  /* 0x00007000ff0877ac */ /* 0x000ea20008000c00 */
[----:B------:R-:W3:Y:S01]  /*0040*/  S2R R6, SR_CTAID.Y ;  /* 0x0000000000067919 */ /* 0x000ee20000002600 */
[----:B------:R-:W3:Y:S05]  /*0050*/  S2R R3, SR_TID.Y ;  /* 0x0000000000037919 */ /* 0x000eea0000002200 */
[----:B------:R-:W4:Y:S08]  /*0060*/  LDC.64 R12, c[0x0][0x388] ;  /* 0x0000e200ff0c7b82 */ /* 0x000f300000000a00 */
[----:B------:R-:W5:Y:S01]  /*0070*/  LDC.64 R8, c[0x0][0x380] ;  /* 0x0000e000ff087b82 */ /* 0x000f620000000a00 */
[----:B-1----:R-:W-:-:S06]  /*0080*/  USHF.L.U32 UR4, UR4, 0x8, URZ ;  /* 0x0000000804047899 */ /* 0x002fcc00080006ff */
[----:B0-----:R-:W-:-:S04]  /*0090*/  LOP3.LUT R0, R0, UR4, RZ, 0xfc, !PT ;  /* 0x0000000400007c12 */ /* 0x001fc8000f8efcff */
[----:B------:R-:W-:Y:S01]  /*00a0*/  ISETP.GT.AND P1, PT, R0, 0x105f, PT ;  /* 0x0000105f0000780c */ /* 0x000fe20003f24270 */
[----:B------:R-:W0:Y:S01]  /*00b0*/  LDCU.64 UR4, c[0x0][0x358] ;  /* 0x00006b00ff0477ac */ /* 0x000e220008000a00 */
[----:B---3--:R-:W-:-:S04]  /*00c0*/  IMAD R6, R6, 0x2, R3 ;  /* 0x0000000206067824 */ /* 0x008fc800078e0203 */
[C---:B------:R-:W-:Y:S01]  /*00d0*/  IMAD R3, R6.reuse, 0x1060, RZ ;  /* 0x0000106006037824 */ /* 0x040fe200078e02ff */
[----:B------:R-:W-:-:S13]  /*00e0*/  ISETP.GT.U32.OR P3, PT, R6, 0x105f, P1 ;  /* 0x0000105f0600780c */ /* 0x000fda0000f64470 */
[----:B------:R-:W-:-:S04]  /*00f0*/  @!P3 IMAD.IADD R5, R0, 0x1, R3 ;  /* 0x000000010005b824 */ /* 0x000fc800078e0203 */
[----:B----4-:R-:W-:-:S04]  /*0100*/  @!P3 IMAD.WIDE R12, R5, 0x8, R12 ;  /* 0x00000008050cb825 */ /* 0x010fc800078e020c */
[----:B-----5:R-:W-:Y:S02]  /*0110*/  @!P3 IMAD.WIDE R8, R5, 0x8, R8 ;  /* 0x000000080508b825 */ /* 0x020fe400078e0208 */
[----:B0-----:R-:W3:Y:S04]  /*0120*/  @!P3 LDG.E.64.CONSTANT R12, desc[UR4][R12.64] ;  /* 0x000000040c0cb981 */ /* 0x001ee8000c1e9b00 */
[----:B------:R-:W3:Y:S01]  /*0130*/  @!P3 LDG.E.64 R4, desc[UR4][R8.64] ;  /* 0x000000040804b981 */ /* 0x000ee2000c1e1b00 */
[----:B------:R-:W-:Y:S02]  /*0140*/  SHF.R.S32.HI R2, RZ, 0x1f, R0 ;  /* 0x0000001fff027819 */ /* 0x000fe40000011400 */
[----:B------:R-:W-:-:S05]  /*0150*/  IADD3 R16, P0, PT, R0, R3, RZ ;  /* 0x0000000300107210 */ /* 0x000fca0007f1e0ff */
[----:B------:R-:W-:Y:S01]  /*0160*/  IMAD.X R11, RZ, RZ, R2, P0 ;  /* 0x000000ffff0b7224 */ /* 0x000fe200000e0602 */
[----:B------:R-:W-:Y:S01]  /*0170*/  ISETP.GT.AND P0, PT, R0, 0xfdf, PT ;  /* 0x00000fdf0000780c */ /* 0x000fe20003f04270 */
[----:B------:R-:W-:-:S03]  /*0180*/  IMAD.SHL.U32 R7, R16, 0x8, RZ ;  /* 0x0000000810077824 */ /* 0x000fc600078e00ff */
[----:B------:R-:W-:Y:S02]  /*0190*/  ISETP.GT.U32.OR P2, PT, R6, 0x105f, P0 ;  /* 0x0000105f0600780c */ /* 0x000fe40000744470 */
[----:B------:R-:W-:Y:S02]  /*01a0*/  SHF.L.U64.HI R16, R16, 0x3, R11 ;  /* 0x0000000310107819 */ /* 0x000fe4000001020b */
[----:B--2---:R-:W-:-:S04]  /*01b0*/  IADD3 R10, P4, PT, R7, UR10, RZ ;  /* 0x0000000a070a7c10 */ /* 0x004fc8000ff9e0ff */
[----:B------:R-:W-:Y:S01]  /*01c0*/  IADD3.X R11, PT, PT, R16, UR11, RZ, P4, !PT ;  /* 0x0000000b100b7c10 */ /* 0x000fe2000a7fe4ff */
[----:B---3--:R-:W-:Y:S01]  /*01d0*/  @!P3 DADD R14, R4, R12 ;  /* 0x00000000040eb229 */ /* 0x008fe2000000000c */
[----:B------:R-:W-:-:S07]  /*01e0*/  IADD3 R4, P5, PT, R7, UR8, RZ ;  /* 0x0000000807047c10 */ /* 0x000fce000ffbe0ff */
[----:B------:R-:W-:Y:S01]  /*01f0*/  @!P3 DMUL R14, R14, 1.5 ;  /* 0x3ff800000e0eb828 */ /* 0x000fe20000000000 */
[----:B------:R-:W-:Y:S02]  /*0200*/  IADD3.X R5, PT, PT, R16, UR9, RZ, P5, !PT ;  /* 0x0000000910057c10 */ /* 0x000fe4000affe4ff */
[----:B------:R-:W2:Y:S04]  /*0210*/  @!P2 LDG.E.64.CONSTANT R16, desc[UR4][R10.64+0x400] ;  /* 0x000400040a10a981 */ /* 0x000ea8000c1e9b00 */
[----:B------:R0:W-:Y:S04]  /*0220*/  @!P3 STG.E.64 desc[UR4][R8.64], R14 ;  /* 0x0000000e0800b986 */ /* 0x0001e8000c101b04 */
[----:B------:R-:W2:Y:S01]  /*0230*/  @!P2 LDG.E.64 R12, desc[UR4][R4.64+0x400] ;  /* 0x00040004040ca981 */ /* 0x000ea2000c1e1b00 */
[C---:B------:R-:W-:Y:S01]  /*0240*/  ISETP.GT.U32.OR P1, PT, R6.reuse, 0x105e, P1 ;  /* 0x0000105e0600780c */ /* 0x040fe20000f24470 */
[----:B------:R-:W-:Y:S01]  /*0250*/  BSSY.RECONVERGENT B0, `(.L_x_1) ;  /* 0x000000a000007945 */ /* 0x000fe20003800200 */
[----:B------:R-:W-:Y:S01]  /*0260*/  ISETP.GT.U32.OR P0, PT, R6, 0x105e, P0 ;  /* 0x0000105e0600780c */ /* 0x000fe20000704470 */
[----:B--2---:R-:W-:-:S08]  /*0270*/  @!P2 DADD R12, R12, R16 ;  /* 0x000000000c0ca229 */ /* 0x004fd00000000010 */
[----:B------:R-:W-:Y:S02]  /*0280*/  @!P2 DMUL R12, R12, 1.5 ;  /* 0x3ff800000c0ca828 */ /* 0x000fe40000000000 */
[----:B0-----:R-:W-:Y:S09]  /*0290*/  @P1 BRA `(.L_x_2) ;  /* 0x0000000000141947 */ /* 0x001ff20003800000 */
[----:B------:R-:W2:Y:S04]  /*02a0*/  LDG.E.64.CONSTANT R10, desc[UR4][R10.64+0x8300] ;  /* 0x008300040a0a7981 */ /* 0x000ea8000c1e9b00 */
[----:B------:R-:W2:Y:S02]  /*02b0*/  LDG.E.64 R6, desc[UR4][R4.64+0x8300] ;  /* 0x0083000404067981 */ /* 0x000ea4000c1e1b00 */
[----:B--2---:R-:W-:-:S08]  /*02c0*/  DADD R6, R6, R10 ;  /* 0x0000000006067229 */ /* 0x004fd0000000000a */
[----:B------:R-:W-:-:S07]  /*02d0*/  DMUL R6, R6, 1.5 ;  /* 0x3ff8000006067828 */ /* 0x000fce0000000000 */
[----:B------:R0:W-:Y:S04]  /*02e0*/  STG.E.64 desc[UR4][R4.64+0x8300], R6 ;  /* 0x0083000604007986 */ /* 0x0001e8000c101b04 */
.L_x_2:
[----:B------:R-:W-:Y:S05]  /*02f0*/  BSYNC.RECONVERGENT B0 ;  /* 0x0000000000007941 */ /* 0x000fea0003800200 */
.L_x_1:
[----:B------:R1:W-:Y:S01]  /*0300*/  @!P2 STG.E.64 desc[UR4][R4.64+0x400], R12 ;  /* 0x0004000c0400a986 */ /* 0x0003e2000c101b04 */
[----:B------:R-:W-:Y:S05]  /*0310*/  @P0 EXIT ;  /* 0x000000000000094d */ /* 0x000fea0003800000 */
[----:B------:R-:W-:-:S05]  /*0320*/  VIADD R3, R3, 0x1060 ;  /* 0x0000106003037836 */ /* 0x000fca0000000000 */
[----:B------:R-:W-:-:S05]  /*0330*/  IADD3 R0, P0, PT, R0, R3, RZ ;  /* 0x0000000300007210 */ /* 0x000fca0007f1e0ff */
[----:B0-----:R-:W-:Y:S02]  /*0340*/  IMAD.SHL.U32 R6, R0, 0x8, RZ ;  /* 0x0000000800067824 */ /* 0x001fe400078e00ff */
[----:B------:R-:W-:-:S03]  /*0350*/  IMAD.X R3, RZ, RZ, R2, P0 ;  /* 0x000000ffff037224 */ /* 0x000fc600000e0602 */
[----:B------:R-:W-:Y:S02]  /*0360*/  IADD3 R2, P0, PT, R6, UR8, RZ ;  /* 0x0000000806027c10 */ /* 0x000fe4000ff1e0ff */
[----:B------:R-:W-:Y:S02]  /*0370*/  SHF.L.U64.HI R0, R0, 0x3, R3 ;  /* 0x0000000300007819 */ /* 0x000fe40000010203 */
[----:B------:R-:W-:Y:S02]  /*0380*/  IADD3 R6, P1, PT, R6, UR10, RZ ;  /* 0x0000000a06067c10 */ /* 0x000fe4000ff3e0ff */
[C---:B------:R-:W-:Y:S02]  /*0390*/  IADD3.X R3, PT, PT, R0.reuse, UR9, RZ, P0, !PT ;  /* 0x0000000900037c10 */ /* 0x040fe400087fe4ff */
[----:B------:R-:W-:-:S03]  /*03a0*/  IADD3.X R7, PT, PT, R0, UR11, RZ, P1, !PT ;  /* 0x0000000b00077c10 */ /* 0x000fc60008ffe4ff */
[----:B-1----:R-:W2:Y:S04]  /*03b0*/  LDG.E.64 R4, desc[UR4][R2.64+0x400] ;  /* 0x0004000402047981 */ /* 0x002ea8000c1e1b00 */
[----:B------:R-:W2:Y:S02]  /*03c0*/  LDG.E.64.CONSTANT R6, desc[UR4][R6.64+0x400] ;  /* 0x0004000406067981 */ /* 0x000ea4000c1e9b00 */
[----:B--2---:R-:W-:-:S08]  /*03d0*/  DADD R4, R4, R6 ;  /* 0x0000000004047229 */ /* 0x004fd00000000006 */
[----:B------:R-:W-:-:S07]  /*03e0*/  DMUL R4, R4, 1.5 ;  /* 0x3ff8000004047828 */ /* 0x000fce0000000000 */
[----:B------:R-:W-:Y:S01]  /*03f0*/  STG.E.64 desc[UR4][R2.64+0x400], R4 ;  /* 0x0004000402007986 */ /* 0x000fe2000c101b04 */
[----:B------:R-:W-:Y:S05]  /*0400*/  EXIT ;  /* 0x000000000000794d */ /* 0x000fea0003800000 */
.L_x_3:
        /* <DEDUP_REMOVED lines=15> */
.L_x_7:


//--------------------- .text._Z8kernel_1PdS_     --------------------------
	.section	.text._Z8kernel_1PdS_,"ax",@progbits
	.align	128
        .global         _Z8kernel_1PdS_
        .type           _Z8kernel_1PdS_,@function
        .size           _Z8kernel_1PdS_,(.L_x_8 - _Z8kernel_1PdS_)
        .other          _Z8kernel_1PdS_,@"STO_CUDA_ENTRY STV_DEFAULT"
_Z8kernel_1PdS_:
.text._Z8kernel_1PdS_:
[----:B------:R-:W-:Y:S01]  /*0000*/  LDC R1, c[0x0][0x37c] ;  /* 0x0000df00ff017b82 */ /* 0x000fe20000000800 */
[----:B------:R-:W0:Y:S07]  /*0010*/  S2R R3, SR_TID.X ;  /* 0x0000000000037919 */ /* 0x000e2e0000002100 */
[----:B------:R-:W0:Y:S08]  /*0020*/  S2UR UR4, SR_CTAID.X ;  /* 0x00000000000479c3 */ /* 0x000e300000002500 */
[----:B------:R-:W0:Y:S02]  /*0030*/  LDC R0, c[0x0][0x360] ;  /* 0x0000d800ff007b82 */ /* 0x000e240000000800 */
[----:B0-----:R-:W-:-:S05]  /*0040*/  IMAD R0, R0, UR4, R3 ;  /* 0x0000000400007c24 */ /* 0x001fca000f8e0203 */
[----:B------:R-:W-:-:S13]  /*0050*/  ISETP.GT.AND P0, PT, R0, 0x10c23ff, PT ;  /* 0x010c23ff0000780c */ /* 0x000fda0003f04270 */
[----:B------:R-:W-:Y:S05]  /*0060*/  @P0 EXIT ;  /* 0x000000000000094d */ /* 0x000fea0003800000 */
[----:B------:R-:W0:Y:S01]  /*0070*/  LDC.64 R6, c[0x0][0x388] ;  /* 0x0000e200ff067b82 */ /* 0x000e220000000a00 */
[C---:B------:R-:W-:Y:S01]  /*0080*/  IMAD.HI R4, R0.reuse, 0x3e88cb3d, RZ ;  /* 0x3e88cb3d00047827 */ /* 0x040fe200078e02ff */
[----:B------:R-:W1:Y:S03]  /*0090*/  LDCU.64 UR4, c[0x0][0x358] ;  /* 0x00006b00ff0477ac */ /* 0x000e660008000a00 */
[----:B------:R-:W-:Y:S01]  /*00a0*/  IMAD R0, R0, 0x1060, RZ ;  /* 0x0000106000007824 */ /* 0x000fe200078e02ff */
[----:B------:R-:W-:Y:S02]  /*00b0*/  SHF.R.U32.HI R5, RZ, 0x1f, R4 ;  /* 0x0000001fff057819 */ /* 0x000fe40000011604 */
[----:B------:R-:W2:Y:S02]  /*00c0*/  LDC.64 R2, c[0x0][0x380] ;  /* 0x0000e000ff027b82 */ /* 0x000ea40000000a00 */
[----:B------:R-:W-:-:S05]  /*00d0*/  LEA.HI.SX32 R5, R4, R5, 0x16 ;  /* 0x0000000504057211 */ /* 0x000fca00078fb2ff */
[----:B------:R-:W-:-:S04]  /*00e0*/  IMAD R5, R5, -0x10c23ff, R0 ;  /* 0xfef3dc0105057824 */ /* 0x000fc800078e0200 */
[----:B0-----:R-:W-:-:S06]  /*00f0*/  IMAD.WIDE R6, R5, 0x8, R6 ;  /* 0x0000000805067825 */ /* 0x001fcc00078e0206 */
[----:B-1----:R-:W3:Y:S01]  /*0100*/  LDG.E.64.CONSTANT R6, desc[UR4][R6.64] ;  /* 0x0000000406067981 */ /* 0x002ee2000c1e9b00 */
[----:B--2---:R-:W-:-:S05]  /*0110*/  IMAD.WIDE R2, R5, 0x8, R2 ;  /* 0x0000000805027825 */ /* 0x004fca00078e0202 */
[----:B------:R-:W3:Y:S02]  /*0120*/  LDG.E.64 R4, desc[UR4][R2.64] ;  /* 0x0000000402047981 */ /* 0x000ee4000c1e1b00 */
[----:B---3--:R-:W-:-:S08]  /*0130*/  DADD R4, R4, R6 ;  /* 0x0000000004047229 */ /* 0x008fd00000000006 */
[----:B------:R-:W-:-:S07]  /*0140*/  DMUL R4, R4, 1.5 ;  /* 0x3ff8000004047828 */ /* 0x000fce0000000000 */
[----:B------:R-:W-:Y:S01]  /*0150*/  STG.E.64 desc[UR4][R2.64], R4 ;  /* 0x0000000402007986 */ /* 0x000fe2000c101b04 */
[----:B------:R-:W-:Y:S05]  /*0160*/  EXIT ;  /* 0x000000000000794d */ /* 0x000fea0003800000 */
.L_x_4:
        /* <DEDUP_REMOVED lines=9> */
.L_x_8:


//--------------------- .text._Z8kernel_0PdS_     --------------------------
	.section	.text._Z8kernel_0PdS_,"ax",@progbits
	.align	128
        .global         _Z8kernel_0PdS_
        .type           _Z8kernel_0PdS_,@function
        .size           _Z8kernel_0PdS_,(.L_x_9 - _Z8kernel_0PdS_)
        .other          _Z8kernel_0PdS_,@"STO_CUDA_ENTRY STV_DEFAULT"
_Z8kernel_0PdS_:
.text._Z8kernel_0PdS_:
        /* <DEDUP_REMOVED lines=8> */
[----:B------:R-:W1:Y:S07]  /*0080*/  LDCU.64 UR4, c[0x0][0x358] ;  /* 0x00006b00ff0477ac */ /* 0x000e6e0008000a00 */
[----:B------:R-:W2:Y:S01]  /*0090*/  LDC.64 R2, c[0x0][0x380] ;  /* 0x0000e000ff027b82 */ /* 0x000ea20000000a00 */
        /* <DEDUP_REMOVED lines=8> */
.L_x_5:
        /* <DEDUP_REMOVED lines=14> */
.L_x_9:


//--------------------- .nv.shared._Z13kernel_3_implILi128ELi2EEvPdS0_ --------------------------
	.section	.nv.shared._Z13kernel_3_implILi128ELi2EEvPdS0_,"aw",@nobits
	.sectionflags	@""
	.align	16
	.zero		1024


//--------------------- .nv.shared.reserved.0     --------------------------
	.section	.nv.shared.reserved.0,"aw",@nobits
	.weak		__nv_reservedSMEM_offset_0_alias
	.size		__nv_reservedSMEM_offset_0_alias, 0, 64
	.other		__nv_reservedSMEM_offset_0_alias,@"STO_CUDA_RESERVED_SHARED STV_DEFAULT"
__nv_reservedSMEM_offset_0_alias:
	.zero		0
	.zero		64


//--------------------- .nv.shared._Z13kernel_2_implILi128ELi2EEvPdS0_ --------------------------
	.section	.nv.shared._Z13kernel_2_implILi128ELi2EEvPdS0_,"aw",@nobits
	.sectionflags	@""
	.align	16
	.zero		1024


//--------------------- .nv.shared._Z8kernel_1PdS_ --------------------------
	.section	.nv.shared._Z8kernel_1PdS_,"aw",@nobits
	.sectionflags	@""
	.align	16
	.zero		1024


//--------------------- .nv.shared._Z8kernel_0PdS_ --------------------------
	.section	.nv.shared._Z8kernel_0PdS_,"aw",@nobits
	.sectionflags	@""
	.align	16
	.zero		1024


//--------------------- .nv.constant0._Z13kernel_3_implILi128ELi2EEvPdS0_ --------------------------
	.section	.nv.constant0._Z13kernel_3_implILi128ELi2EEvPdS0_,"a",@progbits
	.sectionflags	@""
	.align	4
.nv.constant0._Z13kernel_3_implILi128ELi2EEvPdS0_:
	.zero		912


//--------------------- .nv.constant0._Z13kernel_2_implILi128ELi2EEvPdS0_ --------------------------
	.section	.nv.constant0._Z13kernel_2_implILi128ELi2EEvPdS0_,"a",@progbits
	.sectionflags	@""
	.align	4
.nv.constant0._Z13kernel_2_implILi128ELi2EEvPdS0_:
	.zero		912


//--------------------- .nv.constant0._Z8kernel_1PdS_ --------------------------
	.section	.nv.constant0._Z8kernel_1PdS_,"a",@progbits
	.sectionflags	@""
	.align	4
.nv.constant0._Z8kernel_1PdS_:
	.zero		912


//--------------------- .nv.constant0._Z8kernel_0PdS_ --------------------------
	.section	.nv.constant0._Z8kernel_0PdS_,"a",@progbits
	.sectionflags	@""
	.align	4
.nv.constant0._Z8kernel_0PdS_:
	.zero		912


//--------------------- SYMBOLS --------------------------

	.type		.nv.reservedSmem.offset0,@object
	.size		.nv.reservedSmem.offset0,0x4
	.type		.nv.reservedSmem.cap,@object
	.size		.nv.reservedSmem.cap,0x4
